//
// Generated by NVIDIA NVVM Compiler
//
// Compiler Build ID: CL-36424714
// Cuda compilation tools, release 13.0, V13.0.88
// Based on NVVM 20.0.0
//

.version 9.0
.target sm_100
.address_size 64

	// .globl	_Z6addGPUPiS_S_

.visible .entry _Z6addGPUPiS_S_(
	.param .u64 .ptr .align 1 _Z6addGPUPiS_S__param_0,
	.param .u64 .ptr .align 1 _Z6addGPUPiS_S__param_1,
	.param .u64 .ptr .align 1 _Z6addGPUPiS_S__param_2
)
{
	.reg .b32 	%r<4>;
	.reg .b64 	%rd<7>;

	ld.param.u64 	%rd1, [_Z6addGPUPiS_S__param_0];
	ld.param.u64 	%rd2, [_Z6addGPUPiS_S__param_1];
	ld.param.u64 	%rd3, [_Z6addGPUPiS_S__param_2];
	cvta.to.global.u64 	%rd4, %rd3;
	cvta.to.global.u64 	%rd5, %rd2;
	cvta.to.global.u64 	%rd6, %rd1;
	ld.global.u32 	%r1, [%rd6];
	ld.global.u32 	%r2, [%rd5];
	add.s32 	%r3, %r2, %r1;
	st.global.u32 	[%rd4], %r3;
	ret;

}


// ===== COMPILED SASS (sm_100) =====

	.target	sm_100

	.elftype	@"ET_EXEC"


//--------------------- .note.nv.tkinfo           --------------------------
	.section	.note.nv.tkinfo,"",@"SHT_NOTE"
	.sectionflags	@"SHF_NOTE_NV_TKINFO"
	.tkinfo
        /*0018*/ 	.word	0x00000002
        /*0030*/ 	.string	""
        /*0030*/ 	.string	"ptxas"
        /*0030*/ 	.string	"Cuda compilation tools, release 13.0, V13.0.88"
        /*0030*/ 	.string	"Build cuda_13.0.r13.0/compiler.36424714_0"
        /*0030*/ 	.string	"-arch sm_100 -m 64 "



//--------------------- .note.nv.cuinfo           --------------------------
	.section	.note.nv.cuinfo,"",@"SHT_NOTE"
	.sectionflags	@"SHF_NOTE_NV_CUINFO"
        /*0018*/ 	.short	0x0002
        /*001a*/ 	.short	0x0064
        /*001c*/ 	.short	0x0082
	.zero		2


//--------------------- .nv.info                  --------------------------
	.section	.nv.info,"",@"SHT_CUDA_INFO"
	.align	4


	//----- nvinfo : EIATTR_REGCOUNT
	.align		4
        /*0000*/ 	.byte	0x04, 0x2f
        /*0002*/ 	.short	(.L_1 - .L_0)
	.align		4
.L_0:
        /*0004*/ 	.word	index@(_Z6addGPUPiS_S_)
        /*0008*/ 	.word	0x0000000c


	//----- nvinfo : EIATTR_FRAME_SIZE
	.align		4
.L_1:
        /*000c*/ 	.byte	0x04, 0x11
        /*000e*/ 	.short	(.L_3 - .L_2)
	.align		4
.L_2:
        /*0010*/ 	.word	index@(_Z6addGPUPiS_S_)
        /*0014*/ 	.word	0x00000000


	//----- nvinfo : EIATTR_MIN_STACK_SIZE
	.align		4
.L_3:
        /*0018*/ 	.byte	0x04, 0x12
        /*001a*/ 	.short	(.L_5 - .L_4)
	.align		4
.L_4:
        /*001c*/ 	.word	index@(_Z6addGPUPiS_S_)
        /*0020*/ 	.word	0x00000000
.L_5:


//--------------------- .nv.compat                --------------------------
	.section	.nv.compat,"",@"SHT_CUDA_COMPAT_INFO"
	.align	4
        /*0000*/ 	.byte	0x02, 0x09, 0x00, 0x00, 0x02, 0x02, 0x01, 0x00, 0x02, 0x05, 0x05, 0x00, 0x03, 0x07, 0x01, 0x01
        /*0010*/ 	.byte	0x02, 0x03, 0x00, 0x00, 0x02, 0x06, 0x01, 0x00, 0x04, 0x0b, 0x08, 0x00, 0x09, 0x00, 0x00, 0x00
        /*0020*/ 	.byte	0x00, 0x00, 0x00, 0x00


//--------------------- .nv.info._Z6addGPUPiS_S_  --------------------------
	.section	.nv.info._Z6addGPUPiS_S_,"",@"SHT_CUDA_INFO"
	.sectionflags	@""
	.align	4


	//----- nvinfo : EIATTR_CUDA_API_VERSION
	.align		4
        /*0000*/ 	.byte	0x04, 0x37
        /*0002*/ 	.short	(.L_7 - .L_6)
.L_6:
        /*0004*/ 	.word	0x00000082


	//----- nvinfo : EIATTR_KPARAM_INFO
	.align		4
.L_7:
        /*0008*/ 	.byte	0x04, 0x17
        /*000a*/ 	.short	(.L_9 - .L_8)
.L_8:
        /*000c*/ 	.word	0x00000000
        /*0010*/ 	.short	0x0002
        /*0012*/ 	.short	0x0010
        /*0014*/ 	.byte	0x00, 0xf5, 0x21, 0x00


	//----- nvinfo : EIATTR_KPARAM_INFO
	.align		4
.L_9:
        /*0018*/ 	.byte	0x04, 0x17
        /*001a*/ 	.short	(.L_11 - .L_10)
.L_10:
        /*001c*/ 	.word	0x00000000
        /*0020*/ 	.short	0x0001
        /*0022*/ 	.short	0x0008
        /*0024*/ 	.byte	0x00, 0xf5, 0x21, 0x00


	//----- nvinfo : EIATTR_KPARAM_INFO
	.align		4
.L_11:
        /*0028*/ 	.byte	0x04, 0x17
        /*002a*/ 	.short	(.L_13 - .L_12)
.L_12:
        /*002c*/ 	.word	0x00000000
        /*0030*/ 	.short	0x0000
        /*0032*/ 	.short	0x0000
        /*0034*/ 	.byte	0x00, 0xf5, 0x21, 0x00


	//----- nvinfo : EIATTR_SPARSE_MMA_MASK
	.align		4
.L_13:
        /*0038*/ 	.byte	0x03, 0x50
        /*003a*/ 	.short	0x0000


	//----- nvinfo : EIATTR_MAXREG_COUNT
	.align		4
        /*003c*/ 	.byte	0x03, 0x1b
        /*003e*/ 	.short	0x00ff


	//----- nvinfo : EIATTR_MERCURY_ISA_VERSION
	.align		4
        /*0040*/ 	.byte	0x03, 0x5f
        /*0042*/ 	.short	0x0101


	//----- nvinfo : EIATTR_VRC_CTA_INIT_COUNT
	.align		4
        /*0044*/ 	.byte	0x02, 0x4a
	.zero		1
	.zero		1


	//----- nvinfo : EIATTR_EXIT_INSTR_OFFSETS
	.align		4
        /*0048*/ 	.byte	0x04, 0x1c
        /*004a*/ 	.short	(.L_15 - .L_14)


	//   ....[0]....
.L_14:
        /*004c*/ 	.word	0x00000090


	//----- nvinfo : EIATTR_CBANK_PARAM_SIZE
	.align		4
.L_15:
        /*0050*/ 	.byte	0x03, 0x19
        /*0052*/ 	.short	0x0018


	//----- nvinfo : EIATTR_PARAM_CBANK
	.align		4
        /*0054*/ 	.byte	0x04, 0x0a
        /*0056*/ 	.short	(.L_17 - .L_16)
	.align		4
.L_16:
        /*0058*/ 	.word	index@(.nv.constant0._Z6addGPUPiS_S_)
        /*005c*/ 	.short	0x0380
        /*005e*/ 	.short	0x0018


	//----- nvinfo : EIATTR_SW_WAR
	.align		4
.L_17:
        /*0060*/ 	.byte	0x04, 0x36
        /*0062*/ 	.short	(.L_19 - .L_18)
.L_18:
        /*0064*/ 	.word	0x00000008
.L_19:


//--------------------- .nv.callgraph             --------------------------
	.section	.nv.callgraph,"",@"SHT_CUDA_CALLGRAPH"
	.align	4
	.sectionentsize	8
	.align		4
        /*0000*/ 	.word	0x00000000
	.align		4
        /*0004*/ 	.word	0xffffffff
	.align		4
        /*0008*/ 	.word	0x00000000
	.align		4
        /*000c*/ 	.word	0xfffffffe
	.align		4
        /*0010*/ 	.word	0x00000000
	.align		4
        /*0014*/ 	.word	0xfffffffd
	.align		4
        /*0018*/ 	.word	0x00000000
	.align		4
        /*001c*/ 	.word	0xfffffffc


//--------------------- .text._Z6addGPUPiS_S_     --------------------------
	.section	.text._Z6addGPUPiS_S_,"ax",@progbits
	.align	128
        .global         _Z6addGPUPiS_S_
        .type           _Z6addGPUPiS_S_,@function
        .size           _Z6addGPUPiS_S_,(.L_x_1 - _Z6addGPUPiS_S_)
        .other          _Z6addGPUPiS_S_,@"STO_CUDA_ENTRY STV_DEFAULT"
_Z6addGPUPiS_S_:
.text._Z6addGPUPiS_S_:
[----:B------:R-:W-:Y:S08]  /*0000*/  LDC R1, c[0x0][0x37c] ;  /* 0x0000df00ff017b82 */ /* 0x000ff00000000800 */
[----:B------:R-:W0:Y:S01]  /*0010*/  LDC.64 R2, c[0x0][0x380] ;  /* 0x0000e000ff027b82 */ /* 0x000e220000000a00 */
[----:B------:R-:W0:Y:S07]  /*0020*/  LDCU.64 UR4, c[0x0][0x358] ;  /* 0x00006b00ff0477ac */ /* 0x000e2e0008000a00 */
[----:B------:R-:W1:Y:S01]  /*0030*/  LDC.64 R4, c[0x0][0x388] ;  /* 0x0000e200ff047b82 */ /* 0x000e620000000a00 */
[----:B0-----:R-:W2:Y:S04]  /*0040*/  LDG.E R2, desc[UR4][R2.64] ;  /* 0x0000000402027981 */ /* 0x001ea8000c1e1900 */
[----:B-1----:R-:W2:Y:S03]  /*0050*/  LDG.E R5, desc[UR4][R4.64] ;  /* 0x0000000404057981 */ /* 0x002ea6000c1e1900 */
[----:B------:R-:W0:Y:S01]  /*0060*/  LDC.64 R6, c[0x0][0x390] ;  /* 0x0000e400ff067b82 */ /* 0x000e220000000a00 */
[----:B--2---:R-:W-:-:S05]  /*0070*/  IADD3 R9, PT, PT, R2, R5, RZ ;  /* 0x0000000502097210 */ /* 0x004fca0007ffe0ff */
[----:B0-----:R-:W-:Y:S01]  /*0080*/  STG.E desc[UR4][R6.64], R9 ;  /* 0x0000000906007986 */ /* 0x001fe2000c101904 */
[----:B------:R-:W-:Y:S05]  /*0090*/  EXIT ;  /* 0x000000000000794d */ /* 0x000fea0003800000 */
.L_x_0:
[----:B------:R-:W-:-:S00]  /*00a0*/  BRA `(.L_x_0) ;  /* 0xfffffffc00fc7947 */ /* 0x000fc0000383ffff */
[----:B------:R-:W-:-:S00]  /*00b0*/  NOP ;  /* 0x0000000000007918 */ /* 0x000fc00000000000 */
        /* <DEDUP_REMOVED lines=12> */
.L_x_1:


//--------------------- .nv.shared.reserved.0     --------------------------
	.section	.nv.shared.reserved.0,"aw",@nobits
	.weak		__nv_reservedSMEM_offset_0_alias
	.size		__nv_reservedSMEM_offset_0_alias, 0, 64
	.other		__nv_reservedSMEM_offset_0_alias,@"STO_CUDA_RESERVED_SHARED STV_DEFAULT"
__nv_reservedSMEM_offset_0_alias:
	.zero		0
	.zero		64


//--------------------- .nv.constant0._Z6addGPUPiS_S_ --------------------------
	.section	.nv.constant0._Z6addGPUPiS_S_,"a",@progbits
	.sectionflags	@""
	.align	4
.nv.constant0._Z6addGPUPiS_S_:
	.zero		920


//--------------------- SYMBOLS --------------------------

	.type		.nv.reservedSmem.offset0,@object
	.size		.nv.reservedSmem.offset0,0x4
